	.headerflags	@"EF_CUDA_TEXMODE_UNIFIED EF_CUDA_64BIT_ADDRESS EF_CUDA_ACCELERATORS EF_CUDA_SM90 EF_CUDA_VIRTUAL_SM(EF_CUDA_SM90)"
	.elftype	@"ET_EXEC"


//--------------------- .nv.info                  --------------------------
	.section	.nv.info,"",@"SHT_CUDA_INFO"
	.align	4


	//----- nvinfo : EIATTR_REGCOUNT
	.align		4
        /*0000*/ 	.byte	0x04, 0x2f
        /*0002*/ 	.short	(.L_1 - .L_0)
	.align		4
.L_0:
        /*0004*/ 	.word	index@(triton_poi_fused__softmax_mul_sum_3)
        /*0008*/ 	.word	0x00000020


	//----- nvinfo : EIATTR_MIN_STACK_SIZE
	.align		4
.L_1:
        /*000c*/ 	.byte	0x04, 0x12
        /*000e*/ 	.short	(.L_3 - .L_2)
	.align		4
.L_2:
        /*0010*/ 	.word	index@(triton_poi_fused__softmax_mul_sum_3)
        /*0014*/ 	.word	0x00000000


	//----- nvinfo : EIATTR_FRAME_SIZE
	.align		4
.L_3:
        /*0018*/ 	.byte	0x04, 0x11
        /*001a*/ 	.short	(.L_5 - .L_4)
	.align		4
.L_4:
        /*001c*/ 	.word	index@(triton_poi_fused__softmax_mul_sum_3)
        /*0020*/ 	.word	0x00000000


	//----- nvinfo : EIATTR_MIN_STACK_SIZE
	.align		4
.L_5:
        /*0024*/ 	.byte	0x04, 0x12
        /*0026*/ 	.short	(.L_7 - .L_6)
	.align		4
.L_6:
        /*0028*/ 	.word	index@(triton_poi_fused__softmax_mul_sum_3)
        /*002c*/ 	.word	0x00000000
.L_7:


//--------------------- .nv.info.triton_poi_fused__softmax_mul_sum_3 --------------------------
	.section	.nv.info.triton_poi_fused__softmax_mul_sum_3,"",@"SHT_CUDA_INFO"
	.sectionflags	@""
	.align	4


	//----- nvinfo : EIATTR_CUDA_API_VERSION
	.align		4
        /*0000*/ 	.byte	0x04, 0x37
        /*0002*/ 	.short	(.L_9 - .L_8)
.L_8:
        /*0004*/ 	.word	0x0000007c


	//----- nvinfo : EIATTR_KPARAM_INFO
	.align		4
.L_9:
        /*0008*/ 	.byte	0x04, 0x17
        /*000a*/ 	.short	(.L_11 - .L_10)
.L_10:
        /*000c*/ 	.word	0x00000000
        /*0010*/ 	.short	0x0003
        /*0012*/ 	.short	0x0018
        /*0014*/ 	.byte	0x00, 0xf0, 0x11, 0x00


	//----- nvinfo : EIATTR_KPARAM_INFO
	.align		4
.L_11:
        /*0018*/ 	.byte	0x04, 0x17
        /*001a*/ 	.short	(.L_13 - .L_12)
.L_12:
        /*001c*/ 	.word	0x00000000
        /*0020*/ 	.short	0x0002
        /*0022*/ 	.short	0x0010
        /*0024*/ 	.byte	0x00, 0xf4, 0x21, 0x00


	//----- nvinfo : EIATTR_KPARAM_INFO
	.align		4
.L_13:
        /*0028*/ 	.byte	0x04, 0x17
        /*002a*/ 	.short	(.L_15 - .L_14)
.L_14:
        /*002c*/ 	.word	0x00000000
        /*0030*/ 	.short	0x0001
        /*0032*/ 	.short	0x0008
        /*0034*/ 	.byte	0x00, 0xf4, 0x21, 0x00


	//----- nvinfo : EIATTR_KPARAM_INFO
	.align		4
.L_15:
        /*0038*/ 	.byte	0x04, 0x17
        /*003a*/ 	.short	(.L_17 - .L_16)
.L_16:
        /*003c*/ 	.word	0x00000000
        /*0040*/ 	.short	0x0000
        /*0042*/ 	.short	0x0000
        /*0044*/ 	.byte	0x00, 0xf4, 0x21, 0x00


	//----- nvinfo : EIATTR_SPARSE_MMA_MASK
	.align		4
.L_17:
        /*0048*/ 	.byte	0x03, 0x50
        /*004a*/ 	.short	0x0000


	//----- nvinfo : EIATTR_MAXREG_COUNT
	.align		4
        /*004c*/ 	.byte	0x03, 0x1b
        /*004e*/ 	.short	0x00ff


	//----- nvinfo : EIATTR_EXIT_INSTR_OFFSETS
	.align		4
        /*0050*/ 	.byte	0x04, 0x1c
        /*0052*/ 	.short	(.L_19 - .L_18)


	//   ....[0]....
.L_18:
        /*0054*/ 	.word	0x00000370


	//   ....[1]....
        /*0058*/ 	.word	0x00000390


	//----- nvinfo : EIATTR_REQNTID
	.align		4
.L_19:
        /*005c*/ 	.byte	0x04, 0x10
        /*005e*/ 	.short	(.L_21 - .L_20)
.L_20:
        /*0060*/ 	.word	0x00000020
        /*0064*/ 	.word	0x00000001
        /*0068*/ 	.word	0x00000001


	//----- nvinfo : EIATTR_CBANK_PARAM_SIZE
	.align		4
.L_21:
        /*006c*/ 	.byte	0x03, 0x19
        /*006e*/ 	.short	0x001c


	//----- nvinfo : EIATTR_PARAM_CBANK
	.align		4
        /*0070*/ 	.byte	0x04, 0x0a
        /*0072*/ 	.short	(.L_23 - .L_22)
	.align		4
.L_22:
        /*0074*/ 	.word	index@(.nv.constant0.triton_poi_fused__softmax_mul_sum_3)
        /*0078*/ 	.short	0x0210
        /*007a*/ 	.short	0x001c


	//----- nvinfo : EIATTR_SW_WAR
	.align		4
.L_23:
        /*007c*/ 	.byte	0x04, 0x36
        /*007e*/ 	.short	(.L_25 - .L_24)
.L_24:
        /*0080*/ 	.word	0x00000008
.L_25:


//--------------------- .nv.callgraph             --------------------------
	.section	.nv.callgraph,"",@"SHT_CUDA_CALLGRAPH"
	.align	4
	.sectionentsize	8
	.align		4
        /*0000*/ 	.word	0x00000000
	.align		4
        /*0004*/ 	.word	0xffffffff
	.align		4
        /*0008*/ 	.word	0x00000000
	.align		4
        /*000c*/ 	.word	0xfffffffe
	.align		4
        /*0010*/ 	.word	0x00000000
	.align		4
        /*0014*/ 	.word	0xfffffffd
	.align		4
        /*0018*/ 	.word	0x00000000
	.align		4
        /*001c*/ 	.word	0xfffffffc


//--------------------- .text.triton_poi_fused__softmax_mul_sum_3 --------------------------
	.section	.text.triton_poi_fused__softmax_mul_sum_3,"ax",@progbits
	.align	128
        .global         triton_poi_fused__softmax_mul_sum_3
        .type           triton_poi_fused__softmax_mul_sum_3,@function
        .size           triton_poi_fused__softmax_mul_sum_3,(.L_x_1 - triton_poi_fused__softmax_mul_sum_3)
        .other          triton_poi_fused__softmax_mul_sum_3,@"STO_CUDA_ENTRY STV_DEFAULT"
triton_poi_fused__softmax_mul_sum_3:
.text.triton_poi_fused__softmax_mul_sum_3:
[----:B------:R-:W0:Y:S02]  /*0000*/  LDC R1, c[0x0][0x28] ;  /* 0x00000a00ff017b82 */ /* 0x000e240000000800 */
[----:B------:R-:W1:Y:S01]  /*0010*/  S2R R0, SR_TID.X ;  /* 0x0000000000007919 */ /* 0x000e620000002100 */
[----:B------:R-:W2:Y:S01]  /*0020*/  LDC.64 R2, c[0x0][0x210] ;  /* 0x00008400ff027b82 */ /* 0x000ea20000000a00 */
[----:B------:R-:W3:Y:S07]  /*0030*/  S2R R13, SR_CTAID.X ;  /* 0x00000000000d7919 */ /* 0x000eee0000002500 */
[----:B------:R-:W4:Y:S01]  /*0040*/  LDC.64 R10, c[0x0][0x218] ;  /* 0x00008600ff0a7b82 */ /* 0x000f220000000a00 */
[----:B------:R-:W-:Y:S01]  /*0050*/  HFMA2.MMA R12, -RZ, RZ, 0, 0 ;  /* 0x00000000ff0c7435 */ /* 0x000fe200000001ff */
[----:B------:R-:W-:-:S02]  /*0060*/  CS2R R20, SRZ ;  /* 0x0000000000147805 */ /* 0x000fc4000001ff00 */
[----:B------:R-:W-:Y:S01]  /*0070*/  CS2R R16, SRZ ;  /* 0x0000000000107805 */ /* 0x000fe2000001ff00 */
[----:B------:R-:W-:Y:S01]  /*0080*/  ULDC.64 UR4, c[0x0][0x208] ;  /* 0x0000820000047ab9 */ /* 0x000fe20000000a00 */
[----:B------:R-:W-:Y:S02]  /*0090*/  CS2R R24, SRZ ;  /* 0x0000000000187805 */ /* 0x000fe4000001ff00 */
[----:B-1----:R-:W-:-:S04]  /*00a0*/  SHF.L.U32 R0, R0, 0x1, RZ ;  /* 0x0000000100007819 */ /* 0x002fc800000006ff */
[----:B------:R-:W-:Y:S02]  /*00b0*/  LOP3.LUT R0, R0, 0x3e, RZ, 0xc0, !PT ;  /* 0x0000003e00007812 */ /* 0x000fe400078ec0ff */
[----:B---3--:R-:W-:-:S03]  /*00c0*/  SHF.R.S32.HI R4, RZ, 0x19, R13 ;  /* 0x00000019ff047819 */ /* 0x008fc6000001140d */
[----:B------:R-:W-:Y:S01]  /*00d0*/  IMAD R13, R13, 0x40, R0 ;  /* 0x000000400d0d7824 */ /* 0x000fe200078e0200 */
[----:B------:R-:W-:Y:S01]  /*00e0*/  SGXT R0, R4, 0x1 ;  /* 0x000000010400781a */ /* 0x000fe20000000200 */
[----:B------:R-:W-:Y:S02]  /*00f0*/  IMAD.MOV.U32 R19, RZ, RZ, RZ ;  /* 0x000000ffff137224 */ /* 0x000fe400078e00ff */
[C---:B------:R-:W-:Y:S01]  /*0100*/  VIADD R9, R13.reuse, 0x80 ;  /* 0x000000800d097836 */ /* 0x040fe20000000000 */
[----:B------:R-:W-:Y:S02]  /*0110*/  LEA.HI R0, R0, R13, RZ, 0x2 ;  /* 0x0000000d00007211 */ /* 0x000fe400078f10ff */
[----:B------:R-:W-:Y:S01]  /*0120*/  ISETP.GE.AND P0, PT, R13, 0x40, PT ;  /* 0x000000400d00780c */ /* 0x000fe20003f06270 */
[----:B----4-:R-:W-:Y:S01]  /*0130*/  IMAD.WIDE R8, R9, 0x4, R10 ;  /* 0x0000000409087825 */ /* 0x010fe200078e020a */
[----:B------:R-:W-:Y:S02]  /*0140*/  SHF.R.S32.HI R5, RZ, 0x2, R0 ;  /* 0x00000002ff057819 */ /* 0x000fe40000011400 */
[----:B------:R-:W-:-:S02]  /*0150*/  IADD3 R7, R13, 0x40, RZ ;  /* 0x000000400d077810 */ /* 0x000fc40007ffe0ff */
[----:B------:R-:W-:Y:S01]  /*0160*/  IADD3 R15, R13, 0xc0, RZ ;  /* 0x000000c00d0f7810 */ /* 0x000fe20007ffe0ff */
[----:B--2---:R-:W-:Y:S01]  /*0170*/  IMAD.WIDE R2, R5, 0x4, R2 ;  /* 0x0000000405027825 */ /* 0x004fe200078e0202 */
[----:B------:R-:W-:-:S03]  /*0180*/  MOV R0, RZ ;  /* 0x000000ff00007202 */ /* 0x000fc60000000f00 */
[--C-:B------:R-:W-:Y:S02]  /*0190*/  IMAD.WIDE R6, R7, 0x4, R10.reuse ;  /* 0x0000000407067825 */ /* 0x100fe400078e020a */
[----:B------:R-:W2:Y:S02]  /*01a0*/  @!P0 LDG.E.EL R19, desc[UR4][R2.64+0x40] ;  /* 0x0000400402138981 */ /* 0x000ea4000c2e1900 */
[--C-:B------:R-:W-:Y:S02]  /*01b0*/  IMAD.WIDE R4, R13, 0x4, R10.reuse ;  /* 0x000000040d047825 */ /* 0x100fe400078e020a */
[----:B------:R1:W2:Y:S02]  /*01c0*/  @!P0 LDG.E.64 R20, desc[UR4][R6.64] ;  /* 0x0000000406148981 */ /* 0x0002a4000c1e1b00 */
[----:B------:R-:W-:Y:S01]  /*01d0*/  IMAD.WIDE R10, R15, 0x4, R10 ;  /* 0x000000040f0a7825 */ /* 0x000fe200078e020a */
[----:B------:R-:W-:Y:S01]  /*01e0*/  CS2R R14, SRZ ;  /* 0x00000000000e7805 */ /* 0x000fe2000001ff00 */
[----:B------:R-:W3:Y:S01]  /*01f0*/  @!P0 LDG.E.EL R12, desc[UR4][R2.64+0x40] ;  /* 0x00004004020c8981 */ /* 0x000ee2000c2e1900 */
[----:B------:R-:W-:Y:S01]  /*0200*/  HFMA2.MMA R27, -RZ, RZ, 0, 0 ;  /* 0x00000000ff1b7435 */ /* 0x000fe200000001ff */
[----:B------:R-:W-:-:S02]  /*0210*/  IMAD.MOV.U32 R23, RZ, RZ, RZ ;  /* 0x000000ffff177224 */ /* 0x000fc400078e00ff */
[----:B------:R4:W5:Y:S01]  /*0220*/  @!P0 LDG.E.64 R16, desc[UR4][R4.64] ;  /* 0x0000000404108981 */ /* 0x000962000c1e1b00 */
[----:B------:R-:W-:Y:S02]  /*0230*/  CS2R R28, SRZ ;  /* 0x00000000001c7805 */ /* 0x000fe4000001ff00 */
[----:B-1----:R-:W-:Y:S01]  /*0240*/  MOV R6, RZ ;  /* 0x000000ff00067202 */ /* 0x002fe20000000f00 */
[----:B------:R-:W5:Y:S04]  /*0250*/  @!P0 LDG.E.EL R15, desc[UR4][R2.64] ;  /* 0x00000004020f8981 */ /* 0x000f68000c2e1900 */
[----:B------:R-:W5:Y:S01]  /*0260*/  @!P0 LDG.E.EL R0, desc[UR4][R2.64] ;  /* 0x0000000402008981 */ /* 0x000f62000c2e1900 */
[----:B----4-:R-:W1:Y:S03]  /*0270*/  LDC.64 R4, c[0x0][0x220] ;  /* 0x00008800ff047b82 */ /* 0x010e660000000a00 */
[----:B------:R-:W4:Y:S04]  /*0280*/  @!P0 LDG.E.64 R24, desc[UR4][R8.64] ;  /* 0x0000000408188981 */ /* 0x000f28000c1e1b00 */
[----:B------:R-:W4:Y:S04]  /*0290*/  @!P0 LDG.E.EL R23, desc[UR4][R2.64+0x80] ;  /* 0x0000800402178981 */ /* 0x000f28000c2e1900 */
[----:B------:R-:W4:Y:S04]  /*02a0*/  @!P0 LDG.E.EL R14, desc[UR4][R2.64+0x80] ;  /* 0x00008004020e8981 */ /* 0x000f28000c2e1900 */
[----:B------:R-:W4:Y:S04]  /*02b0*/  @!P0 LDG.E.64 R28, desc[UR4][R10.64] ;  /* 0x000000040a1c8981 */ /* 0x000f28000c1e1b00 */
[----:B------:R-:W4:Y:S04]  /*02c0*/  @!P0 LDG.E.EL R27, desc[UR4][R2.64+0xc0] ;  /* 0x0000c004021b8981 */ /* 0x000f28000c2e1900 */
[----:B------:R-:W4:Y:S01]  /*02d0*/  @!P0 LDG.E.EL R6, desc[UR4][R2.64+0xc0] ;  /* 0x0000c00402068981 */ /* 0x000f22000c2e1900 */
[----:B-1----:R-:W-:-:S04]  /*02e0*/  IMAD.WIDE R4, R13, 0x4, R4 ;  /* 0x000000040d047825 */ /* 0x002fc800078e0204 */
[----:B--2---:R-:W-:Y:S01]  /*02f0*/  FMUL R19, R20, R19 ;  /* 0x0000001314137220 */ /* 0x004fe20000400000 */
[----:B---3--:R-:W-:-:S03]  /*0300*/  FMUL R12, R21, R12 ;  /* 0x0000000c150c7220 */ /* 0x008fc60000400000 */
[----:B-----5:R-:W-:Y:S01]  /*0310*/  FFMA R15, R16, R15, R19 ;  /* 0x0000000f100f7223 */ /* 0x020fe20000000013 */
[----:B------:R-:W-:-:S03]  /*0320*/  FFMA R0, R17, R0, R12 ;  /* 0x0000000011007223 */ /* 0x000fc6000000000c */
[----:B----4-:R-:W-:Y:S01]  /*0330*/  FFMA R15, R24, R23, R15 ;  /* 0x00000017180f7223 */ /* 0x010fe2000000000f */
[----:B------:R-:W-:-:S03]  /*0340*/  FFMA R0, R25, R14, R0 ;  /* 0x0000000e19007223 */ /* 0x000fc60000000000 */
[----:B------:R-:W-:Y:S01]  /*0350*/  FFMA R28, R28, R27, R15 ;  /* 0x0000001b1c1c7223 */ /* 0x000fe2000000000f */
[----:B------:R-:W-:Y:S01]  /*0360*/  FFMA R29, R29, R6, R0 ;  /* 0x000000061d1d7223 */ /* 0x000fe20000000000 */
[----:B------:R-:W-:Y:S06]  /*0370*/  @P0 EXIT ;  /* 0x000000000000094d */ /* 0x000fec0003800000 */
[----:B------:R-:W-:Y:S01]  /*0380*/  STG.E.64 desc[UR4][R4.64], R28 ;  /* 0x0000001c04007986 */ /* 0x000fe2000c101b04 */
[----:B------:R-:W-:Y:S05]  /*0390*/  EXIT ;  /* 0x000000000000794d */ /* 0x000fea0003800000 */
.L_x_0:
[----:B------:R-:W-:-:S00]  /*03a0*/  BRA `(.L_x_0) ;  /* 0xfffffffc00fc7947 */ /* 0x000fc0000383ffff */
[----:B------:R-:W-:-:S00]  /*03b0*/  NOP ;  /* 0x0000000000007918 */ /* 0x000fc00000000000 */
        /* <DEDUP_REMOVED lines=12> */
.L_x_1:


//--------------------- .nv.constant0.triton_poi_fused__softmax_mul_sum_3 --------------------------
	.section	.nv.constant0.triton_poi_fused__softmax_mul_sum_3,"a",@progbits
	.sectionflags	@""
	.align	4
.nv.constant0.triton_poi_fused__softmax_mul_sum_3:
	.zero		556
